	.headerflags	@"EF_CUDA_TEXMODE_UNIFIED EF_CUDA_64BIT_ADDRESS EF_CUDA_ACCELERATORS EF_CUDA_SM90 EF_CUDA_VIRTUAL_SM(EF_CUDA_SM90)"
	.elftype	@"ET_EXEC"


//--------------------- .nv.info                  --------------------------
	.section	.nv.info,"",@"SHT_CUDA_INFO"
	.align	4


	//----- nvinfo : EIATTR_REGCOUNT
	.align		4
        /*0000*/ 	.byte	0x04, 0x2f
        /*0002*/ 	.short	(.L_3 - .L_2)
	.align		4
.L_2:
        /*0004*/ 	.word	index@(triton_poi_fused__native_batch_norm_legit_no_training_relu_84)
        /*0008*/ 	.word	0x00000012


	//----- nvinfo : EIATTR_MIN_STACK_SIZE
	.align		4
.L_3:
        /*000c*/ 	.byte	0x04, 0x12
        /*000e*/ 	.short	(.L_5 - .L_4)
	.align		4
.L_4:
        /*0010*/ 	.word	index@(triton_poi_fused__native_batch_norm_legit_no_training_relu_84)
        /*0014*/ 	.word	0x00000000


	//----- nvinfo : EIATTR_FRAME_SIZE
	.align		4
.L_5:
        /*0018*/ 	.byte	0x04, 0x11
        /*001a*/ 	.short	(.L_7 - .L_6)
	.align		4
.L_6:
        /*001c*/ 	.word	index@(triton_poi_fused__native_batch_norm_legit_no_training_relu_84)
        /*0020*/ 	.word	0x00000000


	//----- nvinfo : EIATTR_MIN_STACK_SIZE
	.align		4
.L_7:
        /*0024*/ 	.byte	0x04, 0x12
        /*0026*/ 	.short	(.L_9 - .L_8)
	.align		4
.L_8:
        /*0028*/ 	.word	index@(triton_poi_fused__native_batch_norm_legit_no_training_relu_84)
        /*002c*/ 	.word	0x00000000
.L_9:


//--------------------- .nv.info.triton_poi_fused__native_batch_norm_legit_no_training_relu_84 --------------------------
	.section	.nv.info.triton_poi_fused__native_batch_norm_legit_no_training_relu_84,"",@"SHT_CUDA_INFO"
	.sectionflags	@""
	.align	4


	//----- nvinfo : EIATTR_CUDA_API_VERSION
	.align		4
        /*0000*/ 	.byte	0x04, 0x37
        /*0002*/ 	.short	(.L_11 - .L_10)
.L_10:
        /*0004*/ 	.word	0x0000007c


	//----- nvinfo : EIATTR_KPARAM_INFO
	.align		4
.L_11:
        /*0008*/ 	.byte	0x04, 0x17
        /*000a*/ 	.short	(.L_13 - .L_12)
.L_12:
        /*000c*/ 	.word	0x00000000
        /*0010*/ 	.short	0x0006
        /*0012*/ 	.short	0x0030
        /*0014*/ 	.byte	0x00, 0xf0, 0x11, 0x00


	//----- nvinfo : EIATTR_KPARAM_INFO
	.align		4
.L_13:
        /*0018*/ 	.byte	0x04, 0x17
        /*001a*/ 	.short	(.L_15 - .L_14)
.L_14:
        /*001c*/ 	.word	0x00000000
        /*0020*/ 	.short	0x0005
        /*0022*/ 	.short	0x0028
        /*0024*/ 	.byte	0x00, 0xf4, 0x21, 0x00


	//----- nvinfo : EIATTR_KPARAM_INFO
	.align		4
.L_15:
        /*0028*/ 	.byte	0x04, 0x17
        /*002a*/ 	.short	(.L_17 - .L_16)
.L_16:
        /*002c*/ 	.word	0x00000000
        /*0030*/ 	.short	0x0004
        /*0032*/ 	.short	0x0020
        /*0034*/ 	.byte	0x00, 0xf4, 0x21, 0x00


	//----- nvinfo : EIATTR_KPARAM_INFO
	.align		4
.L_17:
        /*0038*/ 	.byte	0x04, 0x17
        /*003a*/ 	.short	(.L_19 - .L_18)
.L_18:
        /*003c*/ 	.word	0x00000000
        /*0040*/ 	.short	0x0003
        /*0042*/ 	.short	0x0018
        /*0044*/ 	.byte	0x00, 0xf4, 0x21, 0x00


	//----- nvinfo : EIATTR_KPARAM_INFO
	.align		4
.L_19:
        /*0048*/ 	.byte	0x04, 0x17
        /*004a*/ 	.short	(.L_21 - .L_20)
.L_20:
        /*004c*/ 	.word	0x00000000
        /*0050*/ 	.short	0x0002
        /*0052*/ 	.short	0x0010
        /*0054*/ 	.byte	0x00, 0xf4, 0x21, 0x00


	//----- nvinfo : EIATTR_KPARAM_INFO
	.align		4
.L_21:
        /*0058*/ 	.byte	0x04, 0x17
        /*005a*/ 	.short	(.L_23 - .L_22)
.L_22:
        /*005c*/ 	.word	0x00000000
        /*0060*/ 	.short	0x0001
        /*0062*/ 	.short	0x0008
        /*0064*/ 	.byte	0x00, 0xf4, 0x21, 0x00


	//----- nvinfo : EIATTR_KPARAM_INFO
	.align		4
.L_23:
        /*0068*/ 	.byte	0x04, 0x17
        /*006a*/ 	.short	(.L_25 - .L_24)
.L_24:
        /*006c*/ 	.word	0x00000000
        /*0070*/ 	.short	0x0000
        /*0072*/ 	.short	0x0000
        /*0074*/ 	.byte	0x00, 0xf4, 0x21, 0x00


	//----- nvinfo : EIATTR_SPARSE_MMA_MASK
	.align		4
.L_25:
        /*0078*/ 	.byte	0x03, 0x50
        /*007a*/ 	.short	0x0000


	//----- nvinfo : EIATTR_MAXREG_COUNT
	.align		4
        /*007c*/ 	.byte	0x03, 0x1b
        /*007e*/ 	.short	0x00ff


	//----- nvinfo : EIATTR_EXIT_INSTR_OFFSETS
	.align		4
        /*0080*/ 	.byte	0x04, 0x1c
        /*0082*/ 	.short	(.L_27 - .L_26)


	//   ....[0]....
.L_26:
        /*0084*/ 	.word	0x00000330


	//   ....[1]....
        /*0088*/ 	.word	0x00000350


	//----- nvinfo : EIATTR_REQNTID
	.align		4
.L_27:
        /*008c*/ 	.byte	0x04, 0x10
        /*008e*/ 	.short	(.L_29 - .L_28)
.L_28:
        /*0090*/ 	.word	0x00000080
        /*0094*/ 	.word	0x00000001
        /*0098*/ 	.word	0x00000001


	//----- nvinfo : EIATTR_CBANK_PARAM_SIZE
	.align		4
.L_29:
        /*009c*/ 	.byte	0x03, 0x19
        /*009e*/ 	.short	0x0034


	//----- nvinfo : EIATTR_PARAM_CBANK
	.align		4
        /*00a0*/ 	.byte	0x04, 0x0a
        /*00a2*/ 	.short	(.L_31 - .L_30)
	.align		4
.L_30:
        /*00a4*/ 	.word	index@(.nv.constant0.triton_poi_fused__native_batch_norm_legit_no_training_relu_84)
        /*00a8*/ 	.short	0x0210
        /*00aa*/ 	.short	0x0034


	//----- nvinfo : EIATTR_SW_WAR
	.align		4
.L_31:
        /*00ac*/ 	.byte	0x04, 0x36
        /*00ae*/ 	.short	(.L_33 - .L_32)
.L_32:
        /*00b0*/ 	.word	0x00000008
.L_33:


//--------------------- .nv.callgraph             --------------------------
	.section	.nv.callgraph,"",@"SHT_CUDA_CALLGRAPH"
	.align	4
	.sectionentsize	8
	.align		4
        /*0000*/ 	.word	0x00000000
	.align		4
        /*0004*/ 	.word	0xffffffff
	.align		4
        /*0008*/ 	.word	0x00000000
	.align		4
        /*000c*/ 	.word	0xfffffffe
	.align		4
        /*0010*/ 	.word	0x00000000
	.align		4
        /*0014*/ 	.word	0xfffffffd
	.align		4
        /*0018*/ 	.word	0x00000000
	.align		4
        /*001c*/ 	.word	0xfffffffc


//--------------------- .nv.constant4             --------------------------
	.section	.nv.constant4,"a",@progbits
	.align	8
	.align		8
.nv.constant4:
        /*0000*/ 	.dword	_$_str
	.align		8
        /*0008*/ 	.dword	_$_str_$_2


//--------------------- .text.triton_poi_fused__native_batch_norm_legit_no_training_relu_84 --------------------------
	.section	.text.triton_poi_fused__native_batch_norm_legit_no_training_relu_84,"ax",@progbits
	.align	128
        .global         triton_poi_fused__native_batch_norm_legit_no_training_relu_84
        .type           triton_poi_fused__native_batch_norm_legit_no_training_relu_84,@function
        .size           triton_poi_fused__native_batch_norm_legit_no_training_relu_84,(.L_x_1 - triton_poi_fused__native_batch_norm_legit_no_training_relu_84)
        .other          triton_poi_fused__native_batch_norm_legit_no_training_relu_84,@"STO_CUDA_ENTRY STV_DEFAULT"
triton_poi_fused__native_batch_norm_legit_no_training_relu_84:
.text.triton_poi_fused__native_batch_norm_legit_no_training_relu_84:
[----:B------:R-:W0:Y:S01]  /*0000*/  LDC R1, c[0x0][0x28] ;  /* 0x00000a00ff017b82 */ /* 0x000e220000000800 */
[----:B------:R-:W1:Y:S07]  /*0010*/  S2R R0, SR_TID.X ;  /* 0x0000000000007919 */ /* 0x000e6e0000002100 */
[----:B------:R-:W2:Y:S01]  /*0020*/  LDC.64 R8, c[0x0][0x220] ;  /* 0x00008800ff087b82 */ /* 0x000ea20000000a00 */
[----:B------:R-:W-:Y:S01]  /*0030*/  HFMA2.MMA R14, -RZ, RZ, 0, 0 ;  /* 0x00000000ff0e7435 */ /* 0x000fe200000001ff */
[----:B------:R-:W-:Y:S01]  /*0040*/  ULDC.64 UR4, c[0x0][0x208] ;  /* 0x0000820000047ab9 */ /* 0x000fe20000000a00 */
[----:B------:R-:W3:Y:S05]  /*0050*/  S2R R3, SR_CTAID.X ;  /* 0x0000000000037919 */ /* 0x000eea0000002500 */
[----:B------:R-:W4:Y:S08]  /*0060*/  LDC.64 R6, c[0x0][0x218] ;  /* 0x00008600ff067b82 */ /* 0x000f300000000a00 */
[----:B------:R-:W5:Y:S08]  /*0070*/  LDC.64 R10, c[0x0][0x228] ;  /* 0x00008a00ff0a7b82 */ /* 0x000f700000000a00 */
[----:B------:R-:W4:Y:S01]  /*0080*/  LDC.64 R12, c[0x0][0x230] ;  /* 0x00008c00ff0c7b82 */ /* 0x000f220000000a00 */
[----:B-1----:R-:W-:-:S02]  /*0090*/  LOP3.LUT R0, R0, 0x7f, RZ, 0xc0, !PT ;  /* 0x0000007f00007812 */ /* 0x002fc400078ec0ff */
[----:B---3--:R-:W-:Y:S02]  /*00a0*/  SHF.R.S32.HI R2, RZ, 0x18, R3 ;  /* 0x00000018ff027819 */ /* 0x008fe40000011403 */
[----:B------:R-:W-:Y:S02]  /*00b0*/  LEA R0, R3, R0, 0x7 ;  /* 0x0000000003007211 */ /* 0x000fe400078e38ff */
[----:B------:R-:W-:Y:S02]  /*00c0*/  SGXT R3, R2, 0x1 ;  /* 0x000000010203781a */ /* 0x000fe40000000200 */
[----:B------:R-:W-:Y:S02]  /*00d0*/  ISETP.GE.AND P0, PT, R0, 0x3200, PT ;  /* 0x000032000000780c */ /* 0x000fe40003f06270 */
[----:B------:R-:W-:-:S04]  /*00e0*/  LEA.HI R3, R3, R0, RZ, 0x2 ;  /* 0x0000000003037211 */ /* 0x000fc800078f10ff */
[----:B------:R-:W-:-:S05]  /*00f0*/  SHF.R.S32.HI R3, RZ, 0x2, R3 ;  /* 0x00000002ff037819 */ /* 0x000fca0000011403 */
[----:B------:R-:W-:-:S05]  /*0100*/  IMAD.HI R2, R3, 0x51eb851f, RZ ;  /* 0x51eb851f03027827 */ /* 0x000fca00078e02ff */
[----:B------:R-:W-:-:S04]  /*0110*/  SHF.R.U32.HI R5, RZ, 0x1f, R2 ;  /* 0x0000001fff057819 */ /* 0x000fc80000011602 */
[----:B------:R-:W-:Y:S02]  /*0120*/  LEA.HI.SX32 R2, R2, R5, 0x18 ;  /* 0x0000000502027211 */ /* 0x000fe400078fc2ff */
[----:B------:R-:W1:Y:S03]  /*0130*/  LDC.64 R4, c[0x0][0x210] ;  /* 0x00008400ff047b82 */ /* 0x000e660000000a00 */
[----:B------:R-:W-:-:S04]  /*0140*/  IMAD R15, R2, -0x320, R3 ;  /* 0xfffffce0020f7824 */ /* 0x000fc800078e0203 */
[----:B--2---:R-:W-:-:S05]  /*0150*/  IMAD.WIDE R8, R15, 0x4, R8 ;  /* 0x000000040f087825 */ /* 0x004fca00078e0208 */
[----:B------:R5:W2:Y:S01]  /*0160*/  @!P0 LDG.E.EL R14, desc[UR4][R8.64] ;  /* 0x00000004080e8981 */ /* 0x000aa2000c2e1900 */
[----:B------:R-:W-:Y:S01]  /*0170*/  CS2R R2, SRZ ;  /* 0x0000000000027805 */ /* 0x000fe2000001ff00 */
[----:B----4-:R-:W-:-:S05]  /*0180*/  IMAD.WIDE R6, R15, 0x4, R6 ;  /* 0x000000040f067825 */ /* 0x010fca00078e0206 */
[----:B------:R3:W4:Y:S01]  /*0190*/  @!P0 LDG.E.EL R3, desc[UR4][R6.64] ;  /* 0x0000000406038981 */ /* 0x000722000c2e1900 */
[----:B-1----:R-:W-:-:S04]  /*01a0*/  IMAD.WIDE R4, R0, 0x4, R4 ;  /* 0x0000000400047825 */ /* 0x002fc800078e0204 */
[C---:B-----5:R-:W-:Y:S01]  /*01b0*/  IMAD.WIDE R8, R15.reuse, 0x4, R10 ;  /* 0x000000040f087825 */ /* 0x060fe200078e020a */
[----:B------:R1:W4:Y:S03]  /*01c0*/  @!P0 LDG.E R2, desc[UR4][R4.64] ;  /* 0x0000000404028981 */ /* 0x000326000c1e1900 */
[----:B0-----:R-:W-:Y:S01]  /*01d0*/  IMAD.WIDE R10, R15, 0x4, R12 ;  /* 0x000000040f0a7825 */ /* 0x001fe200078e020c */
[----:B------:R-:W-:-:S06]  /*01e0*/  CS2R R12, SRZ ;  /* 0x00000000000c7805 */ /* 0x000fcc000001ff00 */
[----:B------:R-:W5:Y:S01]  /*01f0*/  @!P0 LDG.E.EL R12, desc[UR4][R8.64] ;  /* 0x00000004080c8981 */ /* 0x000f62000c2e1900 */
[----:B---3--:R-:W-:Y:S01]  /*0200*/  MOV R6, 0x3e800000 ;  /* 0x3e80000000067802 */ /* 0x008fe20000000f00 */
[----:B-1----:R-:W0:Y:S02]  /*0210*/  LDC.64 R4, c[0x0][0x238] ;  /* 0x00008e00ff047b82 */ /* 0x002e240000000a00 */
[----:B------:R-:W5:Y:S01]  /*0220*/  @!P0 LDG.E.EL R13, desc[UR4][R10.64] ;  /* 0x000000040a0d8981 */ /* 0x000f62000c2e1900 */
[----:B--2---:R-:W-:-:S04]  /*0230*/  FADD R14, R14, 9.9999997473787516356e-06 ;  /* 0x3727c5ac0e0e7421 */ /* 0x004fc80000000000 */
[----:B------:R-:W1:Y:S02]  /*0240*/  MUFU.SQRT R15, R14 ;  /* 0x0000000e000f7308 */ /* 0x000e640000002000 */
[C---:B-1----:R-:W-:Y:S02]  /*0250*/  FSETP.GT.AND P1, PT, R15.reuse, 8.50705917302346158658e+37, PT ;  /* 0x7e8000000f00780b */ /* 0x042fe40003f24000 */
[----:B------:R-:W-:-:S11]  /*0260*/  FSETP.GEU.AND P2, PT, R15, 1.175494350822287508e-38, PT ;  /* 0x008000000f00780b */ /* 0x000fd60003f4e000 */
[----:B------:R-:W-:-:S04]  /*0270*/  @P1 FMUL R15, R15, 0.25 ;  /* 0x3e8000000f0f1820 */ /* 0x000fc80000400000 */
[----:B------:R-:W-:-:S06]  /*0280*/  @!P2 FMUL R15, R15, 16777216 ;  /* 0x4b8000000f0fa820 */ /* 0x000fcc0000400000 */
[----:B------:R-:W1:Y:S01]  /*0290*/  MUFU.RCP R15, R15 ;  /* 0x0000000f000f7308 */ /* 0x000e620000001000 */
[----:B------:R-:W-:Y:S01]  /*02a0*/  FSEL R6, R6, 1, P1 ;  /* 0x3f80000006067808 */ /* 0x000fe20000800000 */
[----:B----4-:R-:W-:-:S04]  /*02b0*/  FADD R2, -R3, R2 ;  /* 0x0000000203027221 */ /* 0x010fc80000000100 */
[----:B------:R-:W-:-:S04]  /*02c0*/  @!P2 FMUL R6, R6, 16777216 ;  /* 0x4b8000000606a820 */ /* 0x000fc80000400000 */
[----:B-1----:R-:W-:-:S04]  /*02d0*/  FMUL R3, R15, R6 ;  /* 0x000000060f037220 */ /* 0x002fc80000400000 */
[----:B------:R-:W-:-:S04]  /*02e0*/  FMUL R2, R2, R3 ;  /* 0x0000000302027220 */ /* 0x000fc80000400000 */
[----:B-----5:R-:W-:Y:S01]  /*02f0*/  FFMA R12, R2, R12, R13 ;  /* 0x0000000c020c7223 */ /* 0x020fe2000000000d */
[----:B0-----:R-:W-:-:S04]  /*0300*/  IMAD.WIDE R2, R0, 0x4, R4 ;  /* 0x0000000400027825 */ /* 0x001fc800078e0204 */
[----:B------:R-:W-:-:S04]  /*0310*/  FSETP.GEU.AND P1, PT, R12, RZ, PT ;  /* 0x000000ff0c00720b */ /* 0x000fc80003f2e000 */
[----:B------:R-:W-:Y:S01]  /*0320*/  FSEL R5, R12, RZ, P1 ;  /* 0x000000ff0c057208 */ /* 0x000fe20000800000 */
[----:B------:R-:W-:Y:S08]  /*0330*/  @P0 EXIT ;  /* 0x000000000000094d */ /* 0x000ff00003800000 */
[----:B------:R-:W-:Y:S01]  /*0340*/  STG.E desc[UR4][R2.64], R5 ;  /* 0x0000000502007986 */ /* 0x000fe2000c101904 */
[----:B------:R-:W-:Y:S05]  /*0350*/  EXIT ;  /* 0x000000000000794d */ /* 0x000fea0003800000 */
.L_x_0:
[----:B------:R-:W-:-:S00]  /*0360*/  BRA `(.L_x_0) ;  /* 0xfffffffc00fc7947 */ /* 0x000fc0000383ffff */
[----:B------:R-:W-:-:S00]  /*0370*/  NOP ;  /* 0x0000000000007918 */ /* 0x000fc00000000000 */
        /* <DEDUP_REMOVED lines=8> */
.L_x_1:


//--------------------- .nv.global.init           --------------------------
	.section	.nv.global.init,"aw",@progbits
.nv.global.init:
	.type		_$_str,@object
	.size		_$_str,(_$_str_$_2 - _$_str)
_$_str:
        /*0000*/ 	.byte	0x5f, 0x5f, 0x43, 0x55, 0x44, 0x41, 0x5f, 0x46, 0x54, 0x5a, 0x00
	.type		_$_str_$_2,@object
	.size		_$_str_$_2,(.L_1 - _$_str_$_2)
_$_str_$_2:
        /*000b*/ 	.byte	0x5f, 0x5f, 0x43, 0x55, 0x44, 0x41, 0x5f, 0x50, 0x52, 0x45, 0x43, 0x5f, 0x53, 0x51, 0x52, 0x54
        /*001b*/ 	.byte	0x00
.L_1:


//--------------------- .nv.constant0.triton_poi_fused__native_batch_norm_legit_no_training_relu_84 --------------------------
	.section	.nv.constant0.triton_poi_fused__native_batch_norm_legit_no_training_relu_84,"a",@progbits
	.sectionflags	@""
	.align	4
.nv.constant0.triton_poi_fused__native_batch_norm_legit_no_training_relu_84:
	.zero		580
